	.headerflags	@"EF_CUDA_TEXMODE_UNIFIED EF_CUDA_64BIT_ADDRESS EF_CUDA_ACCELERATORS EF_CUDA_SM90 EF_CUDA_VIRTUAL_SM(EF_CUDA_SM90)"
	.elftype	@"ET_EXEC"


//--------------------- .nv.info                  --------------------------
	.section	.nv.info,"",@"SHT_CUDA_INFO"
	.align	4


	//----- nvinfo : EIATTR_REGCOUNT
	.align		4
        /*0000*/ 	.byte	0x04, 0x2f
        /*0002*/ 	.short	(.L_3 - .L_2)
	.align		4
.L_2:
        /*0004*/ 	.word	index@(triton_poi_fused__native_batch_norm_legit_no_training_add_convolution_mul_4)
        /*0008*/ 	.word	0x00000020


	//----- nvinfo : EIATTR_MIN_STACK_SIZE
	.align		4
.L_3:
        /*000c*/ 	.byte	0x04, 0x12
        /*000e*/ 	.short	(.L_5 - .L_4)
	.align		4
.L_4:
        /*0010*/ 	.word	index@(triton_poi_fused__native_batch_norm_legit_no_training_add_convolution_mul_4)
        /*0014*/ 	.word	0x00000000


	//----- nvinfo : EIATTR_FRAME_SIZE
	.align		4
.L_5:
        /*0018*/ 	.byte	0x04, 0x11
        /*001a*/ 	.short	(.L_7 - .L_6)
	.align		4
.L_6:
        /*001c*/ 	.word	index@(triton_poi_fused__native_batch_norm_legit_no_training_add_convolution_mul_4)
        /*0020*/ 	.word	0x00000000


	//----- nvinfo : EIATTR_MIN_STACK_SIZE
	.align		4
.L_7:
        /*0024*/ 	.byte	0x04, 0x12
        /*0026*/ 	.short	(.L_9 - .L_8)
	.align		4
.L_8:
        /*0028*/ 	.word	index@(triton_poi_fused__native_batch_norm_legit_no_training_add_convolution_mul_4)
        /*002c*/ 	.word	0x00000000
.L_9:


//--------------------- .nv.info.triton_poi_fused__native_batch_norm_legit_no_training_add_convolution_mul_4 --------------------------
	.section	.nv.info.triton_poi_fused__native_batch_norm_legit_no_training_add_convolution_mul_4,"",@"SHT_CUDA_INFO"
	.sectionflags	@""
	.align	4


	//----- nvinfo : EIATTR_CUDA_API_VERSION
	.align		4
        /*0000*/ 	.byte	0x04, 0x37
        /*0002*/ 	.short	(.L_11 - .L_10)
.L_10:
        /*0004*/ 	.word	0x0000007c


	//----- nvinfo : EIATTR_KPARAM_INFO
	.align		4
.L_11:
        /*0008*/ 	.byte	0x04, 0x17
        /*000a*/ 	.short	(.L_13 - .L_12)
.L_12:
        /*000c*/ 	.word	0x00000000
        /*0010*/ 	.short	0x000a
        /*0012*/ 	.short	0x0050
        /*0014*/ 	.byte	0x00, 0xf0, 0x11, 0x00


	//----- nvinfo : EIATTR_KPARAM_INFO
	.align		4
.L_13:
        /*0018*/ 	.byte	0x04, 0x17
        /*001a*/ 	.short	(.L_15 - .L_14)
.L_14:
        /*001c*/ 	.word	0x00000000
        /*0020*/ 	.short	0x0009
        /*0022*/ 	.short	0x0048
        /*0024*/ 	.byte	0x00, 0xf4, 0x21, 0x00


	//----- nvinfo : EIATTR_KPARAM_INFO
	.align		4
.L_15:
        /*0028*/ 	.byte	0x04, 0x17
        /*002a*/ 	.short	(.L_17 - .L_16)
.L_16:
        /*002c*/ 	.word	0x00000000
        /*0030*/ 	.short	0x0008
        /*0032*/ 	.short	0x0040
        /*0034*/ 	.byte	0x00, 0xf4, 0x21, 0x00


	//----- nvinfo : EIATTR_KPARAM_INFO
	.align		4
.L_17:
        /*0038*/ 	.byte	0x04, 0x17
        /*003a*/ 	.short	(.L_19 - .L_18)
.L_18:
        /*003c*/ 	.word	0x00000000
        /*0040*/ 	.short	0x0007
        /*0042*/ 	.short	0x0038
        /*0044*/ 	.byte	0x00, 0xf4, 0x21, 0x00


	//----- nvinfo : EIATTR_KPARAM_INFO
	.align		4
.L_19:
        /*0048*/ 	.byte	0x04, 0x17
        /*004a*/ 	.short	(.L_21 - .L_20)
.L_20:
        /*004c*/ 	.word	0x00000000
        /*0050*/ 	.short	0x0006
        /*0052*/ 	.short	0x0030
        /*0054*/ 	.byte	0x00, 0xf4, 0x21, 0x00


	//----- nvinfo : EIATTR_KPARAM_INFO
	.align		4
.L_21:
        /*0058*/ 	.byte	0x04, 0x17
        /*005a*/ 	.short	(.L_23 - .L_22)
.L_22:
        /*005c*/ 	.word	0x00000000
        /*0060*/ 	.short	0x0005
        /*0062*/ 	.short	0x0028
        /*0064*/ 	.byte	0x00, 0xf4, 0x21, 0x00


	//----- nvinfo : EIATTR_KPARAM_INFO
	.align		4
.L_23:
        /*0068*/ 	.byte	0x04, 0x17
        /*006a*/ 	.short	(.L_25 - .L_24)
.L_24:
        /*006c*/ 	.word	0x00000000
        /*0070*/ 	.short	0x0004
        /*0072*/ 	.short	0x0020
        /*0074*/ 	.byte	0x00, 0xf4, 0x21, 0x00


	//----- nvinfo : EIATTR_KPARAM_INFO
	.align		4
.L_25:
        /*0078*/ 	.byte	0x04, 0x17
        /*007a*/ 	.short	(.L_27 - .L_26)
.L_26:
        /*007c*/ 	.word	0x00000000
        /*0080*/ 	.short	0x0003
        /*0082*/ 	.short	0x0018
        /*0084*/ 	.byte	0x00, 0xf4, 0x21, 0x00


	//----- nvinfo : EIATTR_KPARAM_INFO
	.align		4
.L_27:
        /*0088*/ 	.byte	0x04, 0x17
        /*008a*/ 	.short	(.L_29 - .L_28)
.L_28:
        /*008c*/ 	.word	0x00000000
        /*0090*/ 	.short	0x0002
        /*0092*/ 	.short	0x0010
        /*0094*/ 	.byte	0x00, 0xf4, 0x21, 0x00


	//----- nvinfo : EIATTR_KPARAM_INFO
	.align		4
.L_29:
        /*0098*/ 	.byte	0x04, 0x17
        /*009a*/ 	.short	(.L_31 - .L_30)
.L_30:
        /*009c*/ 	.word	0x00000000
        /*00a0*/ 	.short	0x0001
        /*00a2*/ 	.short	0x0008
        /*00a4*/ 	.byte	0x00, 0xf4, 0x21, 0x00


	//----- nvinfo : EIATTR_KPARAM_INFO
	.align		4
.L_31:
        /*00a8*/ 	.byte	0x04, 0x17
        /*00aa*/ 	.short	(.L_33 - .L_32)
.L_32:
        /*00ac*/ 	.word	0x00000000
        /*00b0*/ 	.short	0x0000
        /*00b2*/ 	.short	0x0000
        /*00b4*/ 	.byte	0x00, 0xf4, 0x21, 0x00


	//----- nvinfo : EIATTR_SPARSE_MMA_MASK
	.align		4
.L_33:
        /*00b8*/ 	.byte	0x03, 0x50
        /*00ba*/ 	.short	0x0000


	//----- nvinfo : EIATTR_MAXREG_COUNT
	.align		4
        /*00bc*/ 	.byte	0x03, 0x1b
        /*00be*/ 	.short	0x00ff


	//----- nvinfo : EIATTR_EXIT_INSTR_OFFSETS
	.align		4
        /*00c0*/ 	.byte	0x04, 0x1c
        /*00c2*/ 	.short	(.L_35 - .L_34)


	//   ....[0]....
.L_34:
        /*00c4*/ 	.word	0x000005f0


	//   ....[1]....
        /*00c8*/ 	.word	0x00000610


	//----- nvinfo : EIATTR_REQNTID
	.align		4
.L_35:
        /*00cc*/ 	.byte	0x04, 0x10
        /*00ce*/ 	.short	(.L_37 - .L_36)
.L_36:
        /*00d0*/ 	.word	0x00000080
        /*00d4*/ 	.word	0x00000001
        /*00d8*/ 	.word	0x00000001


	//----- nvinfo : EIATTR_CBANK_PARAM_SIZE
	.align		4
.L_37:
        /*00dc*/ 	.byte	0x03, 0x19
        /*00de*/ 	.short	0x0054


	//----- nvinfo : EIATTR_PARAM_CBANK
	.align		4
        /*00e0*/ 	.byte	0x04, 0x0a
        /*00e2*/ 	.short	(.L_39 - .L_38)
	.align		4
.L_38:
        /*00e4*/ 	.word	index@(.nv.constant0.triton_poi_fused__native_batch_norm_legit_no_training_add_convolution_mul_4)
        /*00e8*/ 	.short	0x0210
        /*00ea*/ 	.short	0x0054


	//----- nvinfo : EIATTR_SW_WAR
	.align		4
.L_39:
        /*00ec*/ 	.byte	0x04, 0x36
        /*00ee*/ 	.short	(.L_41 - .L_40)
.L_40:
        /*00f0*/ 	.word	0x00000008
.L_41:


//--------------------- .nv.callgraph             --------------------------
	.section	.nv.callgraph,"",@"SHT_CUDA_CALLGRAPH"
	.align	4
	.sectionentsize	8
	.align		4
        /*0000*/ 	.word	0x00000000
	.align		4
        /*0004*/ 	.word	0xffffffff
	.align		4
        /*0008*/ 	.word	0x00000000
	.align		4
        /*000c*/ 	.word	0xfffffffe
	.align		4
        /*0010*/ 	.word	0x00000000
	.align		4
        /*0014*/ 	.word	0xfffffffd
	.align		4
        /*0018*/ 	.word	0x00000000
	.align		4
        /*001c*/ 	.word	0xfffffffc


//--------------------- .nv.constant4             --------------------------
	.section	.nv.constant4,"a",@progbits
	.align	8
	.align		8
.nv.constant4:
        /*0000*/ 	.dword	_$_str
	.align		8
        /*0008*/ 	.dword	_$_str_$_2


//--------------------- .text.triton_poi_fused__native_batch_norm_legit_no_training_add_convolution_mul_4 --------------------------
	.section	.text.triton_poi_fused__native_batch_norm_legit_no_training_add_convolution_mul_4,"ax",@progbits
	.align	128
        .global         triton_poi_fused__native_batch_norm_legit_no_training_add_convolution_mul_4
        .type           triton_poi_fused__native_batch_norm_legit_no_training_add_convolution_mul_4,@function
        .size           triton_poi_fused__native_batch_norm_legit_no_training_add_convolution_mul_4,(.L_x_1 - triton_poi_fused__native_batch_norm_legit_no_training_add_convolution_mul_4)
        .other          triton_poi_fused__native_batch_norm_legit_no_training_add_convolution_mul_4,@"STO_CUDA_ENTRY STV_DEFAULT"
triton_poi_fused__native_batch_norm_legit_no_training_add_convolution_mul_4:
.text.triton_poi_fused__native_batch_norm_legit_no_training_add_convolution_mul_4:
[----:B------:R-:W0:Y:S01]  /*0000*/  LDC R1, c[0x0][0x28] ;  /* 0x00000a00ff017b82 */ /* 0x000e220000000800 */
[----:B------:R-:W1:Y:S07]  /*0010*/  S2R R0, SR_TID.X ;  /* 0x0000000000007919 */ /* 0x000e6e0000002100 */
[----:B------:R-:W2:Y:S01]  /*0020*/  LDC.64 R8, c[0x0][0x240] ;  /* 0x00009000ff087b82 */ /* 0x000ea20000000a00 */
[----:B------:R-:W-:Y:S01]  /*0030*/  HFMA2.MMA R2, -RZ, RZ, 0, 0 ;  /* 0x00000000ff027435 */ /* 0x000fe200000001ff */
[----:B------:R-:W-:Y:S01]  /*0040*/  ULDC.64 UR4, c[0x0][0x208] ;  /* 0x0000820000047ab9 */ /* 0x000fe20000000a00 */
[----:B------:R-:W3:Y:S05]  /*0050*/  S2R R5, SR_CTAID.X ;  /* 0x0000000000057919 */ /* 0x000eea0000002500 */
[----:B------:R-:W4:Y:S08]  /*0060*/  LDC.64 R6, c[0x0][0x230] ;  /* 0x00008c00ff067b82 */ /* 0x000f300000000a00 */
[----:B------:R-:W5:Y:S08]  /*0070*/  LDC.64 R22, c[0x0][0x218] ;  /* 0x00008600ff167b82 */ /* 0x000f700000000a00 */
[----:B------:R-:W4:Y:S01]  /*0080*/  LDC.64 R14, c[0x0][0x210] ;  /* 0x00008400ff0e7b82 */ /* 0x000f220000000a00 */
[----:B-1----:R-:W-:-:S07]  /*0090*/  SHF.L.U32 R0, R0, 0x1, RZ ;  /* 0x0000000100007819 */ /* 0x002fce00000006ff */
[----:B------:R-:W1:Y:S01]  /*00a0*/  LDC.64 R18, c[0x0][0x220] ;  /* 0x00008800ff127b82 */ /* 0x000e620000000a00 */
[----:B---3--:R-:W-:Y:S02]  /*00b0*/  SHF.R.S32.HI R3, RZ, 0x17, R5 ;  /* 0x00000017ff037819 */ /* 0x008fe40000011405 */
[----:B------:R-:W-:Y:S02]  /*00c0*/  LOP3.LUT R0, R0, 0xfe, RZ, 0xc0, !PT ;  /* 0x000000fe00007812 */ /* 0x000fe400078ec0ff */
[----:B------:R-:W-:-:S03]  /*00d0*/  SGXT R3, R3, 0x1 ;  /* 0x000000010303781a */ /* 0x000fc60000000200 */
[----:B------:R-:W3:Y:S01]  /*00e0*/  LDC.64 R20, c[0x0][0x228] ;  /* 0x00008a00ff147b82 */ /* 0x000ee20000000a00 */
[----:B------:R-:W-:-:S04]  /*00f0*/  LEA R4, R5, R0, 0x8 ;  /* 0x0000000005047211 */ /* 0x000fc800078e40ff */
[----:B------:R-:W-:Y:S02]  /*0100*/  LEA.HI R3, R3, R4, RZ, 0x4 ;  /* 0x0000000403037211 */ /* 0x000fe400078f20ff */
[----:B------:R-:W-:Y:S01]  /*0110*/  ISETP.GE.AND P4, PT, R4, 0x100, PT ;  /* 0x000001000400780c */ /* 0x000fe20003f86270 */
[----:B------:R-:W3:Y:S01]  /*0120*/  LDC.64 R10, c[0x0][0x250] ;  /* 0x00009400ff0a7b82 */ /* 0x000ee20000000a00 */
[----:B------:R-:W-:-:S04]  /*0130*/  SHF.R.S32.HI R3, RZ, 0x4, R3 ;  /* 0x00000004ff037819 */ /* 0x000fc80000011403 */
[----:B------:R-:W-:-:S04]  /*0140*/  LEA.HI R0, R3, R3, RZ, 0x2 ;  /* 0x0000000303007211 */ /* 0x000fc800078f10ff */
[----:B------:R-:W-:-:S04]  /*0150*/  LOP3.LUT R0, R0, 0xfffffffc, RZ, 0xc0, !PT ;  /* 0xfffffffc00007812 */ /* 0x000fc800078ec0ff */
[----:B------:R-:W-:Y:S02]  /*0160*/  IADD3 R3, R3, -R0, RZ ;  /* 0x8000000003037210 */ /* 0x000fe40007ffe0ff */
[----:B------:R-:W-:-:S03]  /*0170*/  MOV R0, RZ ;  /* 0x000000ff00007202 */ /* 0x000fc60000000f00 */
[----:B--2---:R-:W-:-:S05]  /*0180*/  IMAD.WIDE R8, R3, 0x4, R8 ;  /* 0x0000000403087825 */ /* 0x004fca00078e0208 */
[----:B------:R-:W2:Y:S04]  /*0190*/  @!P4 LDG.E.EL R2, desc[UR4][R8.64] ;  /* 0x000000040802c981 */ /* 0x000ea8000c2e1900 */
[----:B------:R1:W2:Y:S01]  /*01a0*/  @!P4 LDG.E.EL R0, desc[UR4][R8.64] ;  /* 0x000000040800c981 */ /* 0x0002a2000c2e1900 */
[C---:B----4-:R-:W-:Y:S01]  /*01b0*/  IMAD.WIDE R28, R3.reuse, 0x4, R6 ;  /* 0x00000004031c7825 */ /* 0x050fe200078e0206 */
[----:B------:R-:W-:Y:S01]  /*01c0*/  HFMA2.MMA R5, -RZ, RZ, 0, 0 ;  /* 0x00000000ff057435 */ /* 0x000fe200000001ff */
[----:B------:R-:W4:Y:S01]  /*01d0*/  LDC.64 R6, c[0x0][0x238] ;  /* 0x00008e00ff067b82 */ /* 0x000f220000000a00 */
[----:B------:R-:W-:Y:S01]  /*01e0*/  CS2R R12, SRZ ;  /* 0x00000000000c7805 */ /* 0x000fe2000001ff00 */
[----:B-----5:R-:W-:Y:S01]  /*01f0*/  IMAD.WIDE R22, R3, 0x4, R22 ;  /* 0x0000000403167825 */ /* 0x020fe200078e0216 */
[----:B------:R-:W-:-:S02]  /*0200*/  CS2R R24, SRZ ;  /* 0x0000000000187805 */ /* 0x000fc4000001ff00 */
[----:B------:R-:W-:Y:S01]  /*0210*/  CS2R R26, SRZ ;  /* 0x00000000001a7805 */ /* 0x000fe2000001ff00 */
[C---:B0-----:R-:W-:Y:S02]  /*0220*/  IMAD.WIDE R14, R4.reuse, 0x4, R14 ;  /* 0x00000004040e7825 */ /* 0x041fe400078e020e */
[----:B-1----:R-:W0:Y:S01]  /*0230*/  LDC.64 R8, c[0x0][0x248] ;  /* 0x00009200ff087b82 */ /* 0x002e220000000a00 */
[----:B------:R-:W-:Y:S01]  /*0240*/  CS2R R16, SRZ ;  /* 0x0000000000107805 */ /* 0x000fe2000001ff00 */
[----:B------:R-:W5:Y:S01]  /*0250*/  @!P4 LDG.E.EL R5, desc[UR4][R22.64] ;  /* 0x000000041605c981 */ /* 0x000f62000c2e1900 */
[----:B------:R-:W-:-:S03]  /*0260*/  IMAD.WIDE R18, R4, 0x4, R18 ;  /* 0x0000000404127825 */ /* 0x000fc600078e0212 */
[----:B------:R-:W5:Y:S01]  /*0270*/  @!P4 LDG.E.64 R12, desc[UR4][R14.64] ;  /* 0x000000040e0cc981 */ /* 0x000f62000c1e1b00 */
[----:B---3--:R-:W-:-:S03]  /*0280*/  IMAD.WIDE R20, R4, 0x4, R20 ;  /* 0x0000000404147825 */ /* 0x008fc600078e0214 */
[----:B------:R1:W3:Y:S04]  /*0290*/  @!P4 LDG.E.EL R24, desc[UR4][R22.64] ;  /* 0x000000041618c981 */ /* 0x0002e8000c2e1900 */
[----:B------:R0:W3:Y:S01]  /*02a0*/  @!P4 LDG.E.64 R16, desc[UR4][R18.64] ;  /* 0x000000041210c981 */ /* 0x0000e2000c1e1b00 */
[----:B----4-:R-:W-:-:S03]  /*02b0*/  IMAD.WIDE R6, R3, 0x4, R6 ;  /* 0x0000000403067825 */ /* 0x010fc600078e0206 */
[----:B------:R-:W4:Y:S01]  /*02c0*/  @!P4 LDG.E.EL R25, desc[UR4][R28.64] ;  /* 0x000000041c19c981 */ /* 0x000f22000c2e1900 */
[----:B-1----:R-:W-:-:S03]  /*02d0*/  CS2R R22, SRZ ;  /* 0x0000000000167805 */ /* 0x002fc6000001ff00 */
[----:B------:R1:W4:Y:S04]  /*02e0*/  @!P4 LDG.E.EL R26, desc[UR4][R28.64] ;  /* 0x000000041c1ac981 */ /* 0x000328000c2e1900 */
[----:B------:R1:W4:Y:S01]  /*02f0*/  @!P4 LDG.E.64 R22, desc[UR4][R20.64] ;  /* 0x000000041416c981 */ /* 0x000322000c1e1b00 */
[----:B0-----:R-:W-:-:S03]  /*0300*/  CS2R R18, SRZ ;  /* 0x0000000000127805 */ /* 0x001fc6000001ff00 */
[----:B------:R-:W4:Y:S01]  /*0310*/  @!P4 LDG.E.EL R27, desc[UR4][R6.64] ;  /* 0x00000004061bc981 */ /* 0x000f22000c2e1900 */
[----:B-1----:R-:W-:Y:S01]  /*0320*/  CS2R R28, SRZ ;  /* 0x00000000001c7805 */ /* 0x002fe2000001ff00 */
[----:B------:R-:W-:Y:S01]  /*0330*/  IMAD.WIDE R8, R3, 0x4, R8 ;  /* 0x0000000403087825 */ /* 0x000fe200078e0208 */
[----:B------:R-:W-:-:S04]  /*0340*/  MOV R21, RZ ;  /* 0x000000ff00157202 */ /* 0x000fc80000000f00 */
[----:B------:R0:W4:Y:S01]  /*0350*/  @!P4 LDG.E.EL R28, desc[UR4][R6.64] ;  /* 0x00000004061cc981 */ /* 0x000122000c2e1900 */
[----:B------:R-:W-:-:S03]  /*0360*/  IMAD.WIDE R10, R3, 0x4, R10 ;  /* 0x00000004030a7825 */ /* 0x000fc600078e020a */
[----:B------:R-:W4:Y:S04]  /*0370*/  @!P4 LDG.E.EL R21, desc[UR4][R8.64] ;  /* 0x000000040815c981 */ /* 0x000f28000c2e1900 */
[----:B------:R5:W4:Y:S04]  /*0380*/  @!P4 LDG.E.EL R29, desc[UR4][R8.64] ;  /* 0x00000004081dc981 */ /* 0x000b28000c2e1900 */
[----:B------:R-:W4:Y:S04]  /*0390*/  @!P4 LDG.E.EL R18, desc[UR4][R10.64] ;  /* 0x000000040a12c981 */ /* 0x000f28000c2e1900 */
[----:B------:R-:W4:Y:S01]  /*03a0*/  @!P4 LDG.E.EL R19, desc[UR4][R10.64] ;  /* 0x000000040a13c981 */ /* 0x000f22000c2e1900 */
[----:B--2---:R-:W-:Y:S01]  /*03b0*/  FADD R2, R2, 9.9999997473787516356e-06 ;  /* 0x3727c5ac02027421 */ /* 0x004fe20000000000 */
[----:B0-----:R-:W-:-:S03]  /*03c0*/  FADD R6, R0, 9.9999997473787516356e-06 ;  /* 0x3727c5ac00067421 */ /* 0x001fc60000000000 */
[----:B------:R0:W1:Y:S08]  /*03d0*/  MUFU.SQRT R7, R2 ;  /* 0x0000000200077308 */ /* 0x0000700000002000 */
[----:B------:R-:W2:Y:S01]  /*03e0*/  MUFU.SQRT R20, R6 ;  /* 0x0000000600147308 */ /* 0x000ea20000002000 */
[----:B0-----:R-:W0:Y:S01]  /*03f0*/  LDC.64 R2, c[0x0][0x258] ;  /* 0x00009600ff027b82 */ /* 0x001e220000000a00 */
[----:B-1----:R-:W-:-:S02]  /*0400*/  FSETP.GT.AND P0, PT, R7, 8.50705917302346158658e+37, PT ;  /* 0x7e8000000700780b */ /* 0x002fc40003f04000 */
[----:B------:R-:W-:Y:S02]  /*0410*/  FSETP.GEU.AND P2, PT, R7, 1.175494350822287508e-38, PT ;  /* 0x008000000700780b */ /* 0x000fe40003f4e000 */
[C---:B--2---:R-:W-:Y:S02]  /*0420*/  FSETP.GT.AND P1, PT, R20.reuse, 8.50705917302346158658e+37, PT ;  /* 0x7e8000001400780b */ /* 0x044fe40003f24000 */
[----:B------:R-:W-:-:S07]  /*0430*/  FSETP.GEU.AND P3, PT, R20, 1.175494350822287508e-38, PT ;  /* 0x008000001400780b */ /* 0x000fce0003f6e000 */
[----:B------:R-:W-:Y:S01]  /*0440*/  @P0 FMUL R7, R7, 0.25 ;  /* 0x3e80000007070820 */ /* 0x000fe20000400000 */
[----:B------:R-:W-:-:S03]  /*0450*/  HFMA2.MMA R6, -RZ, RZ, 1.625, 0 ;  /* 0x3e800000ff067435 */ /* 0x000fc600000001ff */
[----:B------:R-:W-:Y:S01]  /*0460*/  @!P2 FMUL R7, R7, 16777216 ;  /* 0x4b8000000707a820 */ /* 0x000fe20000400000 */
[----:B------:R-:W-:Y:S01]  /*0470*/  @P1 FMUL R20, R20, 0.25 ;  /* 0x3e80000014141820 */ /* 0x000fe20000400000 */
[----:B-----5:R-:W-:-:S03]  /*0480*/  FADD R9, R5, R12 ;  /* 0x0000000c05097221 */ /* 0x020fc60000000000 */
[----:B------:R-:W-:Y:S01]  /*0490*/  @!P3 FMUL R20, R20, 16777216 ;  /* 0x4b8000001414b820 */ /* 0x000fe20000400000 */
[----:B------:R-:W1:Y:S01]  /*04a0*/  MUFU.RCP R0, R7 ;  /* 0x0000000700007308 */ /* 0x000e620000001000 */
[----:B---3--:R-:W-:Y:S01]  /*04b0*/  FADD R24, R24, R13 ;  /* 0x0000000d18187221 */ /* 0x008fe20000000000 */
[----:B------:R-:W-:Y:S01]  /*04c0*/  FADD R16, R9, R16 ;  /* 0x0000001009107221 */ /* 0x000fe20000000000 */
[----:B------:R-:W-:-:S05]  /*04d0*/  FSEL R9, R6, 1, P0 ;  /* 0x3f80000006097808 */ /* 0x000fca0000000000 */
[----:B------:R-:W2:Y:S01]  /*04e0*/  MUFU.RCP R5, R20 ;  /* 0x0000001400057308 */ /* 0x000ea20000001000 */
[----:B------:R-:W-:Y:S01]  /*04f0*/  FSEL R6, R6, 1, P1 ;  /* 0x3f80000006067808 */ /* 0x000fe20000800000 */
[----:B------:R-:W-:Y:S01]  /*0500*/  FADD R17, R24, R17 ;  /* 0x0000001118117221 */ /* 0x000fe20000000000 */
[----:B----4-:R-:W-:Y:S01]  /*0510*/  FFMA R22, R16, R25, R22 ;  /* 0x0000001910167223 */ /* 0x010fe20000000016 */
[----:B------:R-:W-:Y:S02]  /*0520*/  @!P2 FMUL R9, R9, 16777216 ;  /* 0x4b8000000909a820 */ /* 0x000fe40000400000 */
[----:B------:R-:W-:Y:S01]  /*0530*/  FFMA R23, R17, R26, R23 ;  /* 0x0000001a11177223 */ /* 0x000fe20000000017 */
[----:B------:R-:W-:Y:S01]  /*0540*/  @!P3 FMUL R6, R6, 16777216 ;  /* 0x4b8000000606b820 */ /* 0x000fe20000400000 */
[----:B------:R-:W-:Y:S01]  /*0550*/  FADD R22, R22, -R27 ;  /* 0x8000001b16167221 */ /* 0x000fe20000000000 */
[----:B-1----:R-:W-:Y:S01]  /*0560*/  FMUL R9, R0, R9 ;  /* 0x0000000900097220 */ /* 0x002fe20000400000 */
[----:B------:R-:W-:Y:S01]  /*0570*/  FADD R23, R23, -R28 ;  /* 0x8000001c17177221 */ /* 0x000fe20000000000 */
[----:B--2---:R-:W-:-:S02]  /*0580*/  FMUL R6, R5, R6 ;  /* 0x0000000605067220 */ /* 0x004fc40000400000 */
[----:B------:R-:W-:Y:S01]  /*0590*/  FMUL R9, R22, R9 ;  /* 0x0000000916097220 */ /* 0x000fe20000400000 */
[----:B------:R1:W-:Y:S01]  /*05a0*/  @!P4 STG.E.64 desc[UR4][R14.64], R16 ;  /* 0x000000100e00c986 */ /* 0x0003e2000c101b04 */
[----:B------:R-:W-:Y:S01]  /*05b0*/  FMUL R6, R23, R6 ;  /* 0x0000000617067220 */ /* 0x000fe20000400000 */
[----:B0-----:R-:W-:-:S04]  /*05c0*/  IMAD.WIDE R2, R4, 0x4, R2 ;  /* 0x0000000404027825 */ /* 0x001fc800078e0202 */
[----:B------:R-:W-:Y:S01]  /*05d0*/  FFMA R18, R9, R21, R18 ;  /* 0x0000001509127223 */ /* 0x000fe20000000012 */
[----:B------:R-:W-:Y:S01]  /*05e0*/  FFMA R19, R6, R29, R19 ;  /* 0x0000001d06137223 */ /* 0x000fe20000000013 */
[----:B------:R-:W-:Y:S06]  /*05f0*/  @P4 EXIT ;  /* 0x000000000000494d */ /* 0x000fec0003800000 */
[----:B------:R-:W-:Y:S01]  /*0600*/  STG.E.64 desc[UR4][R2.64], R18 ;  /* 0x0000001202007986 */ /* 0x000fe2000c101b04 */
[----:B------:R-:W-:Y:S05]  /*0610*/  EXIT ;  /* 0x000000000000794d */ /* 0x000fea0003800000 */
.L_x_0:
[----:B------:R-:W-:-:S00]  /*0620*/  BRA `(.L_x_0) ;  /* 0xfffffffc00fc7947 */ /* 0x000fc0000383ffff */
[----:B------:R-:W-:-:S00]  /*0630*/  NOP ;  /* 0x0000000000007918 */ /* 0x000fc00000000000 */
        /* <DEDUP_REMOVED lines=12> */
.L_x_1:


//--------------------- .nv.global.init           --------------------------
	.section	.nv.global.init,"aw",@progbits
.nv.global.init:
	.type		_$_str,@object
	.size		_$_str,(_$_str_$_2 - _$_str)
_$_str:
        /*0000*/ 	.byte	0x5f, 0x5f, 0x43, 0x55, 0x44, 0x41, 0x5f, 0x46, 0x54, 0x5a, 0x00
	.type		_$_str_$_2,@object
	.size		_$_str_$_2,(.L_1 - _$_str_$_2)
_$_str_$_2:
        /*000b*/ 	.byte	0x5f, 0x5f, 0x43, 0x55, 0x44, 0x41, 0x5f, 0x50, 0x52, 0x45, 0x43, 0x5f, 0x53, 0x51, 0x52, 0x54
        /*001b*/ 	.byte	0x00
.L_1:


//--------------------- .nv.constant0.triton_poi_fused__native_batch_norm_legit_no_training_add_convolution_mul_4 --------------------------
	.section	.nv.constant0.triton_poi_fused__native_batch_norm_legit_no_training_add_convolution_mul_4,"a",@progbits
	.sectionflags	@""
	.align	4
.nv.constant0.triton_poi_fused__native_batch_norm_legit_no_training_add_convolution_mul_4:
	.zero		612
